//
// Generated by NVIDIA NVVM Compiler
//
// Compiler Build ID: CL-36424714
// Cuda compilation tools, release 13.0, V13.0.88
// Based on NVVM 20.0.0
//

.version 9.0
.target sm_100
.address_size 64

	// .globl	_Z14matrixmultiplyPfS_S_i

.visible .entry _Z14matrixmultiplyPfS_S_i(
	.param .u64 .ptr .align 1 _Z14matrixmultiplyPfS_S_i_param_0,
	.param .u64 .ptr .align 1 _Z14matrixmultiplyPfS_S_i_param_1,
	.param .u64 .ptr .align 1 _Z14matrixmultiplyPfS_S_i_param_2,
	.param .u32 _Z14matrixmultiplyPfS_S_i_param_3
)
{
	.reg .pred 	%p<10>;
	.reg .b32 	%r<40>;
	.reg .b32 	%f<67>;
	.reg .b64 	%rd<67>;

	ld.param.u64 	%rd14, [_Z14matrixmultiplyPfS_S_i_param_0];
	ld.param.u64 	%rd15, [_Z14matrixmultiplyPfS_S_i_param_1];
	ld.param.u32 	%r18, [_Z14matrixmultiplyPfS_S_i_param_3];
	cvta.to.global.u64 	%rd1, %rd15;
	cvta.to.global.u64 	%rd2, %rd14;
	mov.u32 	%r19, %ctaid.y;
	mov.u32 	%r20, %ntid.y;
	mov.u32 	%r21, %tid.y;
	mad.lo.s32 	%r1, %r19, %r20, %r21;
	mov.u32 	%r22, %ctaid.x;
	mov.u32 	%r23, %ntid.x;
	mov.u32 	%r24, %tid.x;
	mad.lo.s32 	%r2, %r22, %r23, %r24;
	max.s32 	%r25, %r1, %r2;
	setp.ge.s32 	%p1, %r25, %r18;
	@%p1 bra 	$L__BB0_13;
	mul.lo.s32 	%r3, %r18, %r1;
	and.b32  	%r4, %r18, 7;
	setp.lt.u32 	%p2, %r18, 8;
	mov.f32 	%f66, 0f00000000;
	mov.b32 	%r38, 0;
	@%p2 bra 	$L__BB0_4;
	and.b32  	%r38, %r18, 2147483640;
	neg.s32 	%r36, %r38;
	mul.wide.s32 	%rd16, %r18, 4;
	add.s64 	%rd3, %rd1, %rd16;
	shl.b32 	%r7, %r18, 3;
	mul.wide.s32 	%rd17, %r18, 8;
	add.s64 	%rd4, %rd1, %rd17;
	mul.wide.s32 	%rd18, %r18, 12;
	add.s64 	%rd5, %rd1, %rd18;
	mul.wide.s32 	%rd19, %r18, 16;
	add.s64 	%rd6, %rd1, %rd19;
	mul.wide.s32 	%rd20, %r18, 20;
	add.s64 	%rd7, %rd1, %rd20;
	mul.wide.s32 	%rd21, %r18, 24;
	add.s64 	%rd8, %rd1, %rd21;
	mul.wide.s32 	%rd22, %r18, 28;
	add.s64 	%rd9, %rd1, %rd22;
	mul.wide.u32 	%rd23, %r3, 4;
	add.s64 	%rd24, %rd23, %rd2;
	add.s64 	%rd66, %rd24, 16;
	mov.f32 	%f66, 0f00000000;
	mov.u32 	%r35, %r2;
$L__BB0_3:
	.pragma "nounroll";
	mul.wide.s32 	%rd25, %r35, 4;
	add.s64 	%rd26, %rd3, %rd25;
	add.s64 	%rd27, %rd4, %rd25;
	add.s64 	%rd28, %rd5, %rd25;
	add.s64 	%rd29, %rd6, %rd25;
	add.s64 	%rd30, %rd7, %rd25;
	add.s64 	%rd31, %rd8, %rd25;
	add.s64 	%rd32, %rd9, %rd25;
	add.s64 	%rd33, %rd1, %rd25;
	ld.global.f32 	%f16, [%rd66+-16];
	ld.global.f32 	%f17, [%rd33];
	fma.rn.f32 	%f18, %f16, %f17, %f66;
	ld.global.f32 	%f19, [%rd66+-12];
	ld.global.f32 	%f20, [%rd26];
	fma.rn.f32 	%f21, %f19, %f20, %f18;
	ld.global.f32 	%f22, [%rd66+-8];
	ld.global.f32 	%f23, [%rd27];
	fma.rn.f32 	%f24, %f22, %f23, %f21;
	ld.global.f32 	%f25, [%rd66+-4];
	ld.global.f32 	%f26, [%rd28];
	fma.rn.f32 	%f27, %f25, %f26, %f24;
	ld.global.f32 	%f28, [%rd66];
	ld.global.f32 	%f29, [%rd29];
	fma.rn.f32 	%f30, %f28, %f29, %f27;
	ld.global.f32 	%f31, [%rd66+4];
	ld.global.f32 	%f32, [%rd30];
	fma.rn.f32 	%f33, %f31, %f32, %f30;
	ld.global.f32 	%f34, [%rd66+8];
	ld.global.f32 	%f35, [%rd31];
	fma.rn.f32 	%f36, %f34, %f35, %f33;
	ld.global.f32 	%f37, [%rd66+12];
	ld.global.f32 	%f38, [%rd32];
	fma.rn.f32 	%f66, %f37, %f38, %f36;
	add.s32 	%r36, %r36, 8;
	add.s32 	%r35, %r35, %r7;
	add.s64 	%rd66, %rd66, 32;
	setp.ne.s32 	%p3, %r36, 0;
	@%p3 bra 	$L__BB0_3;
$L__BB0_4:
	setp.eq.s32 	%p4, %r4, 0;
	@%p4 bra 	$L__BB0_12;
	and.b32  	%r13, %r18, 3;
	setp.lt.u32 	%p5, %r4, 4;
	@%p5 bra 	$L__BB0_7;
	add.s32 	%r27, %r38, %r3;
	mul.wide.u32 	%rd34, %r27, 4;
	add.s64 	%rd35, %rd2, %rd34;
	ld.global.f32 	%f40, [%rd35];
	mad.lo.s32 	%r28, %r38, %r18, %r2;
	mul.wide.s32 	%rd36, %r28, 4;
	add.s64 	%rd37, %rd1, %rd36;
	ld.global.f32 	%f41, [%rd37];
	fma.rn.f32 	%f42, %f40, %f41, %f66;
	cvt.u64.u32 	%rd38, %r3;
	cvt.u64.u32 	%rd39, %r38;
	add.s64 	%rd40, %rd39, %rd38;
	shl.b64 	%rd41, %rd40, 2;
	add.s64 	%rd42, %rd2, %rd41;
	ld.global.f32 	%f43, [%rd42+4];
	mul.wide.s32 	%rd43, %r18, 4;
	add.s64 	%rd44, %rd37, %rd43;
	ld.global.f32 	%f44, [%rd44];
	fma.rn.f32 	%f45, %f43, %f44, %f42;
	ld.global.f32 	%f46, [%rd42+8];
	add.s64 	%rd45, %rd44, %rd43;
	ld.global.f32 	%f47, [%rd45];
	fma.rn.f32 	%f48, %f46, %f47, %f45;
	ld.global.f32 	%f49, [%rd42+12];
	add.s64 	%rd46, %rd45, %rd43;
	ld.global.f32 	%f50, [%rd46];
	fma.rn.f32 	%f66, %f49, %f50, %f48;
	add.s32 	%r38, %r38, 4;
$L__BB0_7:
	setp.eq.s32 	%p6, %r13, 0;
	@%p6 bra 	$L__BB0_12;
	setp.eq.s32 	%p7, %r13, 1;
	@%p7 bra 	$L__BB0_10;
	add.s32 	%r29, %r38, %r3;
	mul.wide.u32 	%rd47, %r29, 4;
	add.s64 	%rd48, %rd2, %rd47;
	ld.global.f32 	%f52, [%rd48];
	mad.lo.s32 	%r30, %r38, %r18, %r2;
	mul.wide.s32 	%rd49, %r30, 4;
	add.s64 	%rd50, %rd1, %rd49;
	ld.global.f32 	%f53, [%rd50];
	fma.rn.f32 	%f54, %f52, %f53, %f66;
	cvt.u64.u32 	%rd51, %r3;
	cvt.u64.u32 	%rd52, %r38;
	add.s64 	%rd53, %rd52, %rd51;
	shl.b64 	%rd54, %rd53, 2;
	add.s64 	%rd55, %rd2, %rd54;
	ld.global.f32 	%f55, [%rd55+4];
	mul.wide.s32 	%rd56, %r18, 4;
	add.s64 	%rd57, %rd50, %rd56;
	ld.global.f32 	%f56, [%rd57];
	fma.rn.f32 	%f66, %f55, %f56, %f54;
	add.s32 	%r38, %r38, 2;
$L__BB0_10:
	and.b32  	%r31, %r18, 1;
	setp.eq.b32 	%p8, %r31, 1;
	not.pred 	%p9, %p8;
	@%p9 bra 	$L__BB0_12;
	add.s32 	%r32, %r38, %r3;
	mul.wide.u32 	%rd58, %r32, 4;
	add.s64 	%rd59, %rd2, %rd58;
	ld.global.f32 	%f57, [%rd59];
	mad.lo.s32 	%r33, %r38, %r18, %r2;
	mul.wide.s32 	%rd60, %r33, 4;
	add.s64 	%rd61, %rd1, %rd60;
	ld.global.f32 	%f58, [%rd61];
	fma.rn.f32 	%f66, %f57, %f58, %f66;
$L__BB0_12:
	ld.param.u64 	%rd65, [_Z14matrixmultiplyPfS_S_i_param_2];
	add.s32 	%r34, %r3, %r2;
	cvta.to.global.u64 	%rd62, %rd65;
	mul.wide.s32 	%rd63, %r34, 4;
	add.s64 	%rd64, %rd62, %rd63;
	st.global.f32 	[%rd64], %f66;
$L__BB0_13:
	ret;

}


// ===== COMPILED SASS (sm_100) =====

	.target	sm_100

	.elftype	@"ET_EXEC"


//--------------------- .note.nv.tkinfo           --------------------------
	.section	.note.nv.tkinfo,"",@"SHT_NOTE"
	.sectionflags	@"SHF_NOTE_NV_TKINFO"
	.tkinfo
        /*0018*/ 	.word	0x00000002
        /*0030*/ 	.string	""
        /*0030*/ 	.string	"ptxas"
        /*0030*/ 	.string	"Cuda compilation tools, release 13.0, V13.0.88"
        /*0030*/ 	.string	"Build cuda_13.0.r13.0/compiler.36424714_0"
        /*0030*/ 	.string	"-arch sm_100 -m 64 "



//--------------------- .note.nv.cuinfo           --------------------------
	.section	.note.nv.cuinfo,"",@"SHT_NOTE"
	.sectionflags	@"SHF_NOTE_NV_CUINFO"
        /*0018*/ 	.short	0x0002
        /*001a*/ 	.short	0x0064
        /*001c*/ 	.short	0x0082
	.zero		2


//--------------------- .nv.info                  --------------------------
	.section	.nv.info,"",@"SHT_CUDA_INFO"
	.align	4


	//----- nvinfo : EIATTR_REGCOUNT
	.align		4
        /*0000*/ 	.byte	0x04, 0x2f
        /*0002*/ 	.short	(.L_1 - .L_0)
	.align		4
.L_0:
        /*0004*/ 	.word	index@(_Z14matrixmultiplyPfS_S_i)
        /*0008*/ 	.word	0x0000001e


	//----- nvinfo : EIATTR_FRAME_SIZE
	.align		4
.L_1:
        /*000c*/ 	.byte	0x04, 0x11
        /*000e*/ 	.short	(.L_3 - .L_2)
	.align		4
.L_2:
        /*0010*/ 	.word	index@(_Z14matrixmultiplyPfS_S_i)
        /*0014*/ 	.word	0x00000000


	//----- nvinfo : EIATTR_MIN_STACK_SIZE
	.align		4
.L_3:
        /*0018*/ 	.byte	0x04, 0x12
        /*001a*/ 	.short	(.L_5 - .L_4)
	.align		4
.L_4:
        /*001c*/ 	.word	index@(_Z14matrixmultiplyPfS_S_i)
        /*0020*/ 	.word	0x00000000
.L_5:


//--------------------- .nv.compat                --------------------------
	.section	.nv.compat,"",@"SHT_CUDA_COMPAT_INFO"
	.align	4
        /*0000*/ 	.byte	0x02, 0x09, 0x00, 0x00, 0x02, 0x02, 0x01, 0x00, 0x02, 0x05, 0x05, 0x00, 0x03, 0x07, 0x01, 0x01
        /*0010*/ 	.byte	0x02, 0x03, 0x00, 0x00, 0x02, 0x06, 0x01, 0x00, 0x04, 0x0b, 0x08, 0x00, 0x09, 0x00, 0x00, 0x00
        /*0020*/ 	.byte	0x00, 0x00, 0x00, 0x00


//--------------------- .nv.info._Z14matrixmultiplyPfS_S_i --------------------------
	.section	.nv.info._Z14matrixmultiplyPfS_S_i,"",@"SHT_CUDA_INFO"
	.sectionflags	@""
	.align	4


	//----- nvinfo : EIATTR_CUDA_API_VERSION
	.align		4
        /*0000*/ 	.byte	0x04, 0x37
        /*0002*/ 	.short	(.L_7 - .L_6)
.L_6:
        /*0004*/ 	.word	0x00000082


	//----- nvinfo : EIATTR_KPARAM_INFO
	.align		4
.L_7:
        /*0008*/ 	.byte	0x04, 0x17
        /*000a*/ 	.short	(.L_9 - .L_8)
.L_8:
        /*000c*/ 	.word	0x00000000
        /*0010*/ 	.short	0x0003
        /*0012*/ 	.short	0x0018
        /*0014*/ 	.byte	0x00, 0xf0, 0x11, 0x00


	//----- nvinfo : EIATTR_KPARAM_INFO
	.align		4
.L_9:
        /*0018*/ 	.byte	0x04, 0x17
        /*001a*/ 	.short	(.L_11 - .L_10)
.L_10:
        /*001c*/ 	.word	0x00000000
        /*0020*/ 	.short	0x0002
        /*0022*/ 	.short	0x0010
        /*0024*/ 	.byte	0x00, 0xf5, 0x21, 0x00


	//----- nvinfo : EIATTR_KPARAM_INFO
	.align		4
.L_11:
        /*0028*/ 	.byte	0x04, 0x17
        /*002a*/ 	.short	(.L_13 - .L_12)
.L_12:
        /*002c*/ 	.word	0x00000000
        /*0030*/ 	.short	0x0001
        /*0032*/ 	.short	0x0008
        /*0034*/ 	.byte	0x00, 0xf5, 0x21, 0x00


	//----- nvinfo : EIATTR_KPARAM_INFO
	.align		4
.L_13:
        /*0038*/ 	.byte	0x04, 0x17
        /*003a*/ 	.short	(.L_15 - .L_14)
.L_14:
        /*003c*/ 	.word	0x00000000
        /*0040*/ 	.short	0x0000
        /*0042*/ 	.short	0x0000
        /*0044*/ 	.byte	0x00, 0xf5, 0x21, 0x00


	//----- nvinfo : EIATTR_SPARSE_MMA_MASK
	.align		4
.L_15:
        /*0048*/ 	.byte	0x03, 0x50
        /*004a*/ 	.short	0x0000


	//----- nvinfo : EIATTR_MAXREG_COUNT
	.align		4
        /*004c*/ 	.byte	0x03, 0x1b
        /*004e*/ 	.short	0x00ff


	//----- nvinfo : EIATTR_MERCURY_ISA_VERSION
	.align		4
        /*0050*/ 	.byte	0x03, 0x5f
        /*0052*/ 	.short	0x0101


	//----- nvinfo : EIATTR_VRC_CTA_INIT_COUNT
	.align		4
        /*0054*/ 	.byte	0x02, 0x4a
	.zero		1
	.zero		1


	//----- nvinfo : EIATTR_EXIT_INSTR_OFFSETS
	.align		4
        /*0058*/ 	.byte	0x04, 0x1c
        /*005a*/ 	.short	(.L_17 - .L_16)


	//   ....[0]....
.L_16:
        /*005c*/ 	.word	0x000000c0


	//   ....[1]....
        /*0060*/ 	.word	0x00000a90


	//----- nvinfo : EIATTR_CBANK_PARAM_SIZE
	.align		4
.L_17:
        /*0064*/ 	.byte	0x03, 0x19
        /*0066*/ 	.short	0x001c


	//----- nvinfo : EIATTR_PARAM_CBANK
	.align		4
        /*0068*/ 	.byte	0x04, 0x0a
        /*006a*/ 	.short	(.L_19 - .L_18)
	.align		4
.L_18:
        /*006c*/ 	.word	index@(.nv.constant0._Z14matrixmultiplyPfS_S_i)
        /*0070*/ 	.short	0x0380
        /*0072*/ 	.short	0x001c


	//----- nvinfo : EIATTR_SW_WAR
	.align		4
.L_19:
        /*0074*/ 	.byte	0x04, 0x36
        /*0076*/ 	.short	(.L_21 - .L_20)
.L_20:
        /*0078*/ 	.word	0x00000008
.L_21:


//--------------------- .nv.callgraph             --------------------------
	.section	.nv.callgraph,"",@"SHT_CUDA_CALLGRAPH"
	.align	4
	.sectionentsize	8
	.align		4
        /*0000*/ 	.word	0x00000000
	.align		4
        /*0004*/ 	.word	0xffffffff
	.align		4
        /*0008*/ 	.word	0x00000000
	.align		4
        /*000c*/ 	.word	0xfffffffe
	.align		4
        /*0010*/ 	.word	0x00000000
	.align		4
        /*0014*/ 	.word	0xfffffffd
	.align		4
        /*0018*/ 	.word	0x00000000
	.align		4
        /*001c*/ 	.word	0xfffffffc


//--------------------- .text._Z14matrixmultiplyPfS_S_i --------------------------
	.section	.text._Z14matrixmultiplyPfS_S_i,"ax",@progbits
	.align	128
        .global         _Z14matrixmultiplyPfS_S_i
        .type           _Z14matrixmultiplyPfS_S_i,@function
        .size           _Z14matrixmultiplyPfS_S_i,(.L_x_5 - _Z14matrixmultiplyPfS_S_i)
        .other          _Z14matrixmultiplyPfS_S_i,@"STO_CUDA_ENTRY STV_DEFAULT"
_Z14matrixmultiplyPfS_S_i:
.text._Z14matrixmultiplyPfS_S_i:
[----:B------:R-:W-:Y:S01]  /*0000*/  LDC R1, c[0x0][0x37c] ;  /* 0x0000df00ff017b82 */ /* 0x000fe20000000800 */
[----:B------:R-:W0:Y:S07]  /*0010*/  S2R R0, SR_TID.Y ;  /* 0x0000000000007919 */ /* 0x000e2e0000002200 */
[----:B------:R-:W0:Y:S01]  /*0020*/  S2UR UR4, SR_CTAID.Y ;  /* 0x00000000000479c3 */ /* 0x000e220000002600 */
[----:B------:R-:W1:Y:S01]  /*0030*/  LDCU UR20, c[0x0][0x398] ;  /* 0x00007300ff1477ac */ /* 0x000e620008000800 */
[----:B------:R-:W2:Y:S06]  /*0040*/  S2R R3, SR_TID.X ;  /* 0x0000000000037919 */ /* 0x000eac0000002100 */
[----:B------:R-:W0:Y:S08]  /*0050*/  LDC R13, c[0x0][0x364] ;  /* 0x0000d900ff0d7b82 */ /* 0x000e300000000800 */
[----:B------:R-:W2:Y:S08]  /*0060*/  S2UR UR5, SR_CTAID.X ;  /* 0x00000000000579c3 */ /* 0x000eb00000002500 */
[----:B------:R-:W2:Y:S01]  /*0070*/  LDC R2, c[0x0][0x360] ;  /* 0x0000d800ff027b82 */ /* 0x000ea20000000800 */
[----:B0-----:R-:W-:-:S02]  /*0080*/  IMAD R13, R13, UR4, R0 ;  /* 0x000000040d0d7c24 */ /* 0x001fc4000f8e0200 */
[----:B--2---:R-:W-:-:S05]  /*0090*/  IMAD R0, R2, UR5, R3 ;  /* 0x0000000502007c24 */ /* 0x004fca000f8e0203 */
[----:B------:R-:W-:-:S04]  /*00a0*/  VIMNMX R2, PT, PT, R13, R0, !PT ;  /* 0x000000000d027248 */ /* 0x000fc80007fe0100 */
[----:B-1----:R-:W-:-:S13]  /*00b0*/  ISETP.GE.AND P0, PT, R2, UR20, PT ;  /* 0x0000001402007c0c */ /* 0x002fda000bf06270 */
[----:B------:R-:W-:Y:S05]  /*00c0*/  @P0 EXIT ;  /* 0x000000000000094d */ /* 0x000fea0003800000 */
[----:B------:R-:W-:Y:S01]  /*00d0*/  UISETP.GE.U32.AND UP0, UPT, UR20, 0x8, UPT ;  /* 0x000000081400788c */ /* 0x000fe2000bf06070 */
[----:B------:R-:W-:Y:S02]  /*00e0*/  HFMA2 R12, -RZ, RZ, 0, 0 ;  /* 0x00000000ff0c7431 */ /* 0x000fe400000001ff */
[----:B------:R-:W-:Y:S01]  /*00f0*/  IMAD R13, R13, UR20, RZ ;  /* 0x000000140d0d7c24 */ /* 0x000fe2000f8e02ff */
[----:B------:R-:W-:Y:S01]  /*0100*/  UMOV UR4, URZ ;  /* 0x000000ff00047c82 */ /* 0x000fe20008000000 */
[----:B------:R-:W0:Y:S04]  /*0110*/  LDCU.64 UR18, c[0x0][0x358] ;  /* 0x00006b00ff1277ac */ /* 0x000e280008000a00 */
[----:B------:R-:W-:Y:S05]  /*0120*/  BRA.U !UP0, `(.L_x_0) ;  /* 0x0000000508047547 */ /* 0x000fea000b800000 */
[----:B------:R-:W1:Y:S01]  /*0130*/  LDCU.128 UR24, c[0x0][0x380] ;  /* 0x00007000ff1877ac */ /* 0x000e620008000c00 */
[----:B------:R-:W-:Y:S02]  /*0140*/  MOV R12, RZ ;  /* 0x000000ff000c7202 */ /* 0x000fe40000000f00 */
[----:B------:R-:W-:Y:S01]  /*0150*/  MOV R14, R0 ;  /* 0x00000000000e7202 */ /* 0x000fe20000000f00 */
[----:B------:R-:W-:-:S04]  /*0160*/  ULOP3.LUT UR4, UR20, 0x7ffffff8, URZ, 0xc0, !UPT ;  /* 0x7ffffff814047892 */ /* 0x000fc8000f8ec0ff */
[----:B------:R-:W-:Y:S01]  /*0170*/  UIADD3 UR5, UPT, UPT, -UR4, URZ, URZ ;  /* 0x000000ff04057290 */ /* 0x000fe2000fffe1ff */
[----:B-1----:R-:W-:Y:S01]  /*0180*/  MOV R2, UR24 ;  /* 0x0000001800027c02 */ /* 0x002fe20008000f00 */
[----:B------:R-:W-:Y:S01]  /*0190*/  UIMAD.WIDE UR6, UR20, 0x8, UR26 ;  /* 0x00000008140678a5 */ /* 0x000fe2000f8e021a */
[----:B------:R-:W-:Y:S01]  /*01a0*/  MOV R3, UR25 ;  /* 0x0000001900037c02 */ /* 0x000fe20008000f00 */
[----:B------:R-:W-:Y:S02]  /*01b0*/  UIMAD.WIDE UR8, UR20, 0xc, UR26 ;  /* 0x0000000c140878a5 */ /* 0x000fe4000f8e021a */
[----:B------:R-:W-:Y:S01]  /*01c0*/  UIMAD.WIDE UR10, UR20, 0x10, UR26 ;  /* 0x00000010140a78a5 */ /* 0x000fe2000f8e021a */
[----:B------:R-:W-:Y:S01]  /*01d0*/  IMAD.WIDE.U32 R2, R13, 0x4, R2 ;  /* 0x000000040d027825 */ /* 0x000fe200078e0002 */
[----:B------:R-:W-:Y:S02]  /*01e0*/  UIMAD.WIDE UR12, UR20, 0x14, UR26 ;  /* 0x00000014140c78a5 */ /* 0x000fe4000f8e021a */
[----:B------:R-:W-:Y:S01]  /*01f0*/  UIMAD.WIDE UR14, UR20, 0x18, UR26 ;  /* 0x00000018140e78a5 */ /* 0x000fe2000f8e021a */
[----:B------:R-:W-:Y:S01]  /*0200*/  IADD3 R2, P0, PT, R2, 0x10, RZ ;  /* 0x0000001002027810 */ /* 0x000fe20007f1e0ff */
[----:B------:R-:W-:-:S03]  /*0210*/  UIMAD.WIDE UR16, UR20, 0x1c, UR26 ;  /* 0x0000001c141078a5 */ /* 0x000fc6000f8e021a */
[----:B------:R-:W-:-:S09]  /*0220*/  IADD3.X R3, PT, PT, RZ, R3, RZ, P0, !PT ;  /* 0x00000003ff037210 */ /* 0x000fd200007fe4ff */
.L_x_1:
[----:B------:R-:W-:Y:S01]  /*0230*/  UIMAD.WIDE UR22, UR20, 0x4, UR26 ;  /* 0x00000004141678a5 */ /* 0x000fe2000f8e021a */
[----:B------:R-:W-:Y:S02]  /*0240*/  IMAD.MOV.U32 R23, RZ, RZ, 0x4 ;  /* 0x00000004ff177424 */ /* 0x000fe400078e00ff */
[----:B------:R-:W-:Y:S01]  /*0250*/  HFMA2 R11, -RZ, RZ, 0, 2.384185791015625e-07 ;  /* 0x00000004ff0b7431 */ /* 0x000fe200000001ff */
[----:B------:R-:W-:Y:S01]  /*0260*/  MOV R25, 0x4 ;  /* 0x0000000400197802 */ /* 0x000fe20000000f00 */
[----:B0-----:R-:W2:Y:S01]  /*0270*/  LDG.E R21, desc[UR18][R2.64+-0x10] ;  /* 0xfffff01202157981 */ /* 0x001ea2000c1e1900 */
[C---:B------:R-:W-:Y:S01]  /*0280*/  IMAD.WIDE R22, R14.reuse, R23, UR26 ;  /* 0x0000001a0e167e25 */ /* 0x040fe2000f8e0217 */
[----:B------:R-:W-:Y:S02]  /*0290*/  MOV R8, UR22 ;  /* 0x0000001600087c02 */ /* 0x000fe40008000f00 */
[----:B------:R-:W-:Y:S01]  /*02a0*/  MOV R9, UR23 ;  /* 0x0000001700097c02 */ /* 0x000fe20008000f00 */
[----:B------:R-:W3:Y:S02]  /*02b0*/  LDG.E R19, desc[UR18][R2.64+-0xc] ;  /* 0xfffff41202137981 */ /* 0x000ee4000c1e1900 */
[----:B------:R-:W-:-:S02]  /*02c0*/  IMAD.WIDE R8, R14, 0x4, R8 ;  /* 0x000000040e087825 */ /* 0x000fc400078e0208 */
[----:B------:R-:W2:Y:S01]  /*02d0*/  LDG.E R22, desc[UR18][R22.64] ;  /* 0x0000001216167981 */ /* 0x000ea2000c1e1900 */
[----:B------:R-:W-:Y:S01]  /*02e0*/  MOV R5, 0x4 ;  /* 0x0000000400057802 */ /* 0x000fe20000000f00 */
[C---:B------:R-:W-:Y:S02]  /*02f0*/  IMAD.WIDE R24, R14.reuse, R25, UR6 ;  /* 0x000000060e187e25 */ /* 0x040fe4000f8e0219 */
[----:B------:R0:W3:Y:S02]  /*0300*/  LDG.E R20, desc[UR18][R8.64] ;  /* 0x0000001208147981 */ /* 0x0000e4000c1e1900 */
[----:B------:R-:W-:Y:S02]  /*0310*/  IMAD.WIDE R10, R14, R11, UR8 ;  /* 0x000000080e0a7e25 */ /* 0x000fe4000f8e020b */
[----:B------:R-:W4:Y:S04]  /*0320*/  LDG.E R18, desc[UR18][R24.64] ;  /* 0x0000001218127981 */ /* 0x000f28000c1e1900 */
[----:B------:R-:W4:Y:S01]  /*0330*/  LDG.E R17, desc[UR18][R2.64+-0x8] ;  /* 0xfffff81202117981 */ /* 0x000f22000c1e1900 */
[----:B0-----:R-:W-:-:S02]  /*0340*/  HFMA2 R9, -RZ, RZ, 0, 2.384185791015625e-07 ;  /* 0x00000004ff097431 */ /* 0x001fc400000001ff */
[----:B------:R-:W-:Y:S01]  /*0350*/  IMAD.MOV.U32 R7, RZ, RZ, 0x4 ;  /* 0x00000004ff077424 */ /* 0x000fe200078e00ff */
[----:B------:R0:W5:Y:S01]  /*0360*/  LDG.E R16, desc[UR18][R10.64] ;  /* 0x000000120a107981 */ /* 0x000162000c1e1900 */
[----:B------:R-:W-:-:S03]  /*0370*/  IMAD.WIDE R4, R14, R5, UR10 ;  /* 0x0000000a0e047e25 */ /* 0x000fc6000f8e0205 */
[----:B------:R-:W5:Y:S01]  /*0380*/  LDG.E R15, desc[UR18][R2.64+-0x4] ;  /* 0xfffffc12020f7981 */ /* 0x000f62000c1e1900 */
[C---:B------:R-:W-:Y:S01]  /*0390*/  IMAD.WIDE R6, R14.reuse, R7, UR12 ;  /* 0x0000000c0e067e25 */ /* 0x040fe2000f8e0207 */
[----:B------:R-:W-:Y:S02]  /*03a0*/  MOV R27, 0x4 ;  /* 0x00000004001b7802 */ /* 0x000fe40000000f00 */
[----:B------:R1:W5:Y:S01]  /*03b0*/  LDG.E R4, desc[UR18][R4.64] ;  /* 0x0000001204047981 */ /* 0x000362000c1e1900 */
[----:B------:R-:W-:-:S03]  /*03c0*/  IMAD.WIDE R8, R14, R9, UR14 ;  /* 0x0000000e0e087e25 */ /* 0x000fc6000f8e0209 */
[----:B------:R-:W5:Y:S01]  /*03d0*/  LDG.E R23, desc[UR18][R2.64] ;  /* 0x0000001202177981 */ /* 0x000f62000c1e1900 */
[----:B0-----:R-:W-:-:S03]  /*03e0*/  IMAD.WIDE R10, R14, R27, UR16 ;  /* 0x000000100e0a7e25 */ /* 0x001fc6000f8e021b */
[----:B------:R-:W5:Y:S04]  /*03f0*/  LDG.E R7, desc[UR18][R6.64] ;  /* 0x0000001206077981 */ /* 0x000f68000c1e1900 */
[----:B------:R-:W5:Y:S04]  /*0400*/  LDG.E R24, desc[UR18][R2.64+0x4] ;  /* 0x0000041202187981 */ /* 0x000f68000c1e1900 */
[----:B------:R-:W5:Y:S04]  /*0410*/  LDG.E R8, desc[UR18][R8.64] ;  /* 0x0000001208087981 */ /* 0x000f68000c1e1900 */
[----:B------:R-:W5:Y:S04]  /*0420*/  LDG.E R25, desc[UR18][R2.64+0x8] ;  /* 0x0000081202197981 */ /* 0x000f68000c1e1900 */
[----:B------:R-:W5:Y:S04]  /*0430*/  LDG.E R10, desc[UR18][R10.64] ;  /* 0x000000120a0a7981 */ /* 0x000f68000c1e1900 */
[----:B------:R0:W5:Y:S01]  /*0440*/  LDG.E R27, desc[UR18][R2.64+0xc] ;  /* 0x00000c12021b7981 */ /* 0x000162000c1e1900 */
[----:B------:R-:W-:-:S04]  /*0450*/  UIADD3 UR5, UPT, UPT, UR5, 0x8, URZ ;  /* 0x0000000805057890 */ /* 0x000fc8000fffe0ff */
[----:B------:R-:W-:Y:S01]  /*0460*/  UISETP.NE.AND UP0, UPT, UR5, URZ, UPT ;  /* 0x000000ff0500728c */ /* 0x000fe2000bf05270 */
[----:B-1----:R-:W-:Y:S02]  /*0470*/  MOV R5, UR20 ;  /* 0x0000001400057c02 */ /* 0x002fe40008000f00 */
[----:B0-----:R-:W-:Y:S02]  /*0480*/  IADD3 R2, P0, PT, R2, 0x20, RZ ;  /* 0x0000002002027810 */ /* 0x001fe40007f1e0ff */
[----:B------:R-:W-:Y:S02]  /*0490*/  LEA R14, R5, R14, 0x3 ;  /* 0x0000000e050e7211 */ /* 0x000fe400078e18ff */
[----:B------:R-:W-:Y:S01]  /*04a0*/  IADD3.X R3, PT, PT, RZ, R3, RZ, P0, !PT ;  /* 0x00000003ff037210 */ /* 0x000fe200007fe4ff */
[----:B--2---:R-:W-:-:S04]  /*04b0*/  FFMA R22, R21, R22, R12 ;  /* 0x0000001615167223 */ /* 0x004fc8000000000c */
[----:B---3--:R-:W-:-:S04]  /*04c0*/  FFMA R20, R19, R20, R22 ;  /* 0x0000001413147223 */ /* 0x008fc80000000016 */
[----:B----4-:R-:W-:-:S04]  /*04d0*/  FFMA R18, R17, R18, R20 ;  /* 0x0000001211127223 */ /* 0x010fc80000000014 */
[----:B-----5:R-:W-:-:S04]  /*04e0*/  FFMA R16, R15, R16, R18 ;  /* 0x000000100f107223 */ /* 0x020fc80000000012 */
[----:B------:R-:W-:-:S04]  /*04f0*/  FFMA R23, R23, R4, R16 ;  /* 0x0000000417177223 */ /* 0x000fc80000000010 */
[----:B------:R-:W-:-:S04]  /*0500*/  FFMA R24, R24, R7, R23 ;  /* 0x0000000718187223 */ /* 0x000fc80000000017 */
[----:B------:R-:W-:-:S04]  /*0510*/  FFMA R8, R25, R8, R24 ;  /* 0x0000000819087223 */ /* 0x000fc80000000018 */
[----:B------:R-:W-:Y:S01]  /*0520*/  FFMA R12, R27, R10, R8 ;  /* 0x0000000a1b0c7223 */ /* 0x000fe20000000008 */
[----:B------:R-:W-:Y:S06]  /*0530*/  BRA.U UP0, `(.L_x_1) ;  /* 0xfffffffd003c7547 */ /* 0x000fec000b83ffff */
.L_x_0:
[----:B------:R-:W-:-:S04]  /*0540*/  ULOP3.LUT UR6, UR20, 0x7, URZ, 0xc0, !UPT ;  /* 0x0000000714067892 */ /* 0x000fc8000f8ec0ff */
[----:B------:R-:W-:-:S09]  /*0550*/  UISETP.NE.AND UP0, UPT, UR6, URZ, UPT ;  /* 0x000000ff0600728c */ /* 0x000fd2000bf05270 */
[----:B------:R-:W-:Y:S05]  /*0560*/  BRA.U !UP0, `(.L_x_2) ;  /* 0x0000000508387547 */ /* 0x000fea000b800000 */
[----:B------:R-:W-:Y:S02]  /*0570*/  UISETP.GE.U32.AND UP0, UPT, UR6, 0x4, UPT ;  /* 0x000000040600788c */ /* 0x000fe4000bf06070 */
[----:B------:R-:W-:-:S04]  /*0580*/  ULOP3.LUT UR5, UR20, 0x3, URZ, 0xc0, !UPT ;  /* 0x0000000314057892 */ /* 0x000fc8000f8ec0ff */
[----:B------:R-:W-:-:S03]  /*0590*/  UISETP.NE.AND UP1, UPT, UR5, URZ, UPT ;  /* 0x000000ff0500728c */ /* 0x000fc6000bf25270 */
[----:B------:R-:W-:Y:S08]  /*05a0*/  BRA.U !UP0, `(.L_x_3) ;  /* 0x00000001087c7547 */ /* 0x000ff0000b800000 */
[----:B------:R-:W1:Y:S01]  /*05b0*/  LDC.64 R6, c[0x0][0x388] ;  /* 0x0000e200ff067b82 */ /* 0x000e620000000a00 */
[----:B------:R-:W2:Y:S01]  /*05c0*/  LDCU.64 UR6, c[0x0][0x380] ;  /* 0x00007000ff0677ac */ /* 0x000ea20008000a00 */
[----:B------:R-:W-:Y:S01]  /*05d0*/  IMAD.U32 R9, RZ, RZ, UR4 ;  /* 0x00000004ff097e24 */ /* 0x000fe2000f8e00ff */
[C---:B------:R-:W-:Y:S02]  /*05e0*/  IADD3 R3, PT, PT, R13.reuse, UR4, RZ ;  /* 0x000000040d037c10 */ /* 0x040fe4000fffe0ff */
[----:B------:R-:W-:Y:S01]  /*05f0*/  IADD3 R10, P0, PT, R13, UR4, RZ ;  /* 0x000000040d0a7c10 */ /* 0x000fe2000ff1e0ff */
[----:B------:R-:W-:Y:S01]  /*0600*/  IMAD R9, R9, UR20, R0 ;  /* 0x0000001409097c24 */ /* 0x000fe2000f8e0200 */
[----:B------:R-:W-:Y:S01]  /*0610*/  MOV R11, UR20 ;  /* 0x00000014000b7c02 */ /* 0x000fe20008000f00 */
[----:B------:R-:W3:Y:S01]  /*0620*/  LDC.64 R4, c[0x0][0x380] ;  /* 0x0000e000ff047b82 */ /* 0x000ee20000000a00 */
[----:B------:R-:W-:Y:S01]  /*0630*/  MOV R15, UR20 ;  /* 0x00000014000f7c02 */ /* 0x000fe20008000f00 */
[----:B-1----:R-:W-:Y:S01]  /*0640*/  IMAD.WIDE R6, R9, 0x4, R6 ;  /* 0x0000000409067825 */ /* 0x002fe200078e0206 */
[----:B------:R-:W-:-:S05]  /*0650*/  MOV R9, UR20 ;  /* 0x0000001400097c02 */ /* 0x000fca0008000f00 */
[----:B------:R-:W-:Y:S02]  /*0660*/  IMAD.WIDE R8, R9, 0x4, R6 ;  /* 0x0000000409087825 */ /* 0x000fe400078e0206 */
[----:B0-----:R-:W4:Y:S02]  /*0670*/  LDG.E R6, desc[UR18][R6.64] ;  /* 0x0000001206067981 */ /* 0x001f24000c1e1900 */
[----:B---3--:R-:W-:Y:S01]  /*0680*/  IMAD.WIDE.U32 R4, R3, 0x4, R4 ;  /* 0x0000000403047825 */ /* 0x008fe200078e0004 */
[----:B------:R-:W-:Y:S01]  /*0690*/  IADD3.X R3, PT, PT, RZ, RZ, RZ, P0, !PT ;  /* 0x000000ffff037210 */ /* 0x000fe200007fe4ff */
[----:B------:R-:W3:Y:S01]  /*06a0*/  LDG.E R17, desc[UR18][R8.64] ;  /* 0x0000001208117981 */ /* 0x000ee2000c1e1900 */
[----:B--2---:R-:W-:-:S03]  /*06b0*/  LEA R2, P0, R10, UR6, 0x2 ;  /* 0x000000060a027c11 */ /* 0x004fc6000f8010ff */
[----:B------:R-:W4:Y:S01]  /*06c0*/  LDG.E R5, desc[UR18][R4.64] ;  /* 0x0000001204057981 */ /* 0x000f22000c1e1900 */
[----:B------:R-:W-:Y:S01]  /*06d0*/  LEA.HI.X R3, R10, UR7, R3, 0x2, P0 ;  /* 0x000000070a037c11 */ /* 0x000fe200080f1403 */
[----:B------:R-:W-:-:S04]  /*06e0*/  IMAD.WIDE R10, R11, 0x4, R8 ;  /* 0x000000040b0a7825 */ /* 0x000fc800078e0208 */
[----:B------:R-:W3:Y:S01]  /*06f0*/  LDG.E R16, desc[UR18][R2.64+0x4] ;  /* 0x0000041202107981 */ /* 0x000ee2000c1e1900 */
[----:B------:R-:W-:-:S03]  /*0700*/  IMAD.WIDE R14, R15, 0x4, R10 ;  /* 0x000000040f0e7825 */ /* 0x000fc600078e020a */
[----:B------:R-:W2:Y:S04]  /*0710*/  LDG.E R19, desc[UR18][R10.64] ;  /* 0x000000120a137981 */ /* 0x000ea8000c1e1900 */
[----:B------:R-:W2:Y:S04]  /*0720*/  LDG.E R18, desc[UR18][R2.64+0x8] ;  /* 0x0000081202127981 */ /* 0x000ea8000c1e1900 */
[----:B------:R-:W5:Y:S04]  /*0730*/  LDG.E R20, desc[UR18][R2.64+0xc] ;  /* 0x00000c1202147981 */ /* 0x000f68000c1e1900 */
[----:B------:R-:W5:Y:S01]  /*0740*/  LDG.E R14, desc[UR18][R14.64] ;  /* 0x000000120e0e7981 */ /* 0x000f62000c1e1900 */
[----:B------:R-:W-:Y:S01]  /*0750*/  UIADD3 UR4, UPT, UPT, UR4, 0x4, URZ ;  /* 0x0000000404047890 */ /* 0x000fe2000fffe0ff */
[----:B----4-:R-:W-:-:S04]  /*0760*/  FFMA R5, R5, R6, R12 ;  /* 0x0000000605057223 */ /* 0x010fc8000000000c */
[----:B---3--:R-:W-:-:S04]  /*0770*/  FFMA R5, R16, R17, R5 ;  /* 0x0000001110057223 */ /* 0x008fc80000000005 */
[----:B--2---:R-:W-:-:S04]  /*0780*/  FFMA R5, R18, R19, R5 ;  /* 0x0000001312057223 */ /* 0x004fc80000000005 */
[----:B-----5:R-:W-:-:S07]  /*0790*/  FFMA R12, R20, R14, R5 ;  /* 0x0000000e140c7223 */ /* 0x020fce0000000005 */
.L_x_3:
[----:B------:R-:W-:Y:S05]  /*07a0*/  BRA.U !UP1, `(.L_x_2) ;  /* 0x0000000109a87547 */ /* 0x000fea000b800000 */
[----:B------:R-:W-:Y:S01]  /*07b0*/  UISETP.NE.AND UP0, UPT, UR5, 0x1, UPT ;  /* 0x000000010500788c */ /* 0x000fe2000bf05270 */
[----:B------:R-:W-:Y:S01]  /*07c0*/  MOV R7, UR4 ;  /* 0x0000000400077c02 */ /* 0x000fe20008000f00 */
[----:B------:R-:W-:Y:S02]  /*07d0*/  ULOP3.LUT UR5, UR20, 0x1, URZ, 0xc0, !UPT ;  /* 0x0000000114057892 */ /* 0x000fe4000f8ec0ff */
[----:B------:R-:W-:Y:S02]  /*07e0*/  MOV R15, UR20 ;  /* 0x00000014000f7c02 */ /* 0x000fe40008000f00 */
[----:B------:R-:W-:Y:S01]  /*07f0*/  UISETP.NE.U32.AND UP1, UPT, UR5, 0x1, UPT ;  /* 0x000000010500788c */ /* 0x000fe2000bf25070 */
[----:B------:R-:W-:-:S04]  /*0800*/  PLOP3.LUT P1, PT, PT, PT, UP0, 0x80, 0x8 ;  /* 0x000000000008781c */ /* 0x000fc80003f2f008 */
[----:B------:R-:W1:Y:S01]  /*0810*/  @UP0 LDCU.128 UR8, c[0x0][0x380] ;  /* 0x00007000ff0807ac */ /* 0x000e620008000c00 */
[----:B------:R-:W-:Y:S01]  /*0820*/  PLOP3.LUT P0, PT, PT, PT, UP1, 0x80, 0x8 ;  /* 0x000000000008781c */ /* 0x000fe20003f0f018 */
[----:B------:R-:W2:Y:S04]  /*0830*/  @UP0 LDCU.64 UR6, c[0x0][0x380] ;  /* 0x00007000ff0607ac */ /* 0x000ea80008000a00 */
[----:B------:R-:W3:Y:S03]  /*0840*/  @!UP1 LDCU.128 UR12, c[0x0][0x380] ;  /* 0x00007000ff0c97ac */ /* 0x000ee60008000c00 */
[C---:B------:R-:W-:Y:S02]  /*0850*/  @P1 IADD3 R3, PT, PT, R13.reuse, UR4, RZ ;  /* 0x000000040d031c10 */ /* 0x040fe4000fffe0ff */
[----:B------:R-:W-:Y:S01]  /*0860*/  @P1 IADD3 R6, P2, PT, R13, UR4, RZ ;  /* 0x000000040d061c10 */ /* 0x000fe2000ff5e0ff */
[----:B------:R-:W-:Y:S01]  /*0870*/  @UP0 UIADD3 UR4, UPT, UPT, UR4, 0x2, URZ ;  /* 0x0000000204040890 */ /* 0x000fe2000fffe0ff */
[----:B-1----:R-:W-:Y:S01]  /*0880*/  MOV R11, UR9 ;  /* 0x00000009000b7c02 */ /* 0x002fe20008000f00 */
[----:B------:R-:W-:Y:S01]  /*0890*/  IMAD.U32 R10, RZ, RZ, UR8 ;  /* 0x00000008ff0a7e24 */ /* 0x000fe2000f8e00ff */
[----:B------:R-:W-:-:S02]  /*08a0*/  MOV R4, UR10 ;  /* 0x0000000a00047c02 */ /* 0x000fc40008000f00 */
[----:B------:R-:W-:Y:S01]  /*08b0*/  MOV R5, UR11 ;  /* 0x0000000b00057c02 */ /* 0x000fe20008000f00 */
[----:B------:R-:W-:-:S04]  /*08c0*/  @P1 IMAD.WIDE.U32 R10, R3, 0x4, R10 ;  /* 0x00000004030a1825 */ /* 0x000fc800078e000a */
[----:B------:R-:W-:Y:S01]  /*08d0*/  @P1 IMAD R3, R7, UR20, R0 ;  /* 0x0000001407031c24 */ /* 0x000fe2000f8e0200 */
[----:B------:R-:W-:Y:S01]  /*08e0*/  @P1 IADD3.X R7, PT, PT, RZ, RZ, RZ, P2, !PT ;  /* 0x000000ffff071210 */ /* 0x000fe200017fe4ff */
[----:B------:R-:W-:Y:S01]  /*08f0*/  IMAD.U32 R19, RZ, RZ, UR4 ;  /* 0x00000004ff137e24 */ /* 0x000fe2000f8e00ff */
[C---:B--2---:R-:W-:Y:S01]  /*0900*/  @P1 LEA R2, P2, R6.reuse, UR6, 0x2 ;  /* 0x0000000606021c11 */ /* 0x044fe2000f8410ff */
[----:B------:R-:W-:Y:S01]  /*0910*/  @P1 IMAD.WIDE R4, R3, 0x4, R4 ;  /* 0x0000000403041825 */ /* 0x000fe200078e0204 */
[----:B------:R-:W-:Y:S01]  /*0920*/  @!P0 IADD3 R17, PT, PT, R13, UR4, RZ ;  /* 0x000000040d118c10 */ /* 0x000fe2000fffe0ff */
[----:B0-----:R-:W2:Y:S01]  /*0930*/  @P1 LDG.E R11, desc[UR18][R10.64] ;  /* 0x000000120a0b1981 */ /* 0x001ea2000c1e1900 */
[----:B------:R-:W-:Y:S01]  /*0940*/  @P1 LEA.HI.X R3, R6, UR7, R7, 0x2, P2 ;  /* 0x0000000706031c11 */ /* 0x000fe200090f1407 */
[----:B------:R-:W-:Y:S01]  /*0950*/  @!P0 IMAD R19, R19, UR20, R0 ;  /* 0x0000001413138c24 */ /* 0x000fe2000f8e0200 */
[----:B---3--:R-:W-:Y:S01]  /*0960*/  MOV R6, UR12 ;  /* 0x0000000c00067c02 */ /* 0x008fe20008000f00 */
[----:B------:R-:W-:Y:S01]  /*0970*/  @P1 IMAD.WIDE R14, R15, 0x4, R4 ;  /* 0x000000040f0e1825 */ /* 0x000fe200078e0204 */
[----:B------:R-:W-:Y:S01]  /*0980*/  MOV R7, UR13 ;  /* 0x0000000d00077c02 */ /* 0x000fe20008000f00 */
[----:B------:R-:W2:Y:S01]  /*0990*/  @P1 LDG.E R4, desc[UR18][R4.64] ;  /* 0x0000001204041981 */ /* 0x000ea2000c1e1900 */
[----:B------:R-:W-:-:S02]  /*09a0*/  MOV R8, UR14 ;  /* 0x0000000e00087c02 */ /* 0x000fc40008000f00 */
[----:B------:R-:W-:Y:S01]  /*09b0*/  MOV R9, UR15 ;  /* 0x0000000f00097c02 */ /* 0x000fe20008000f00 */
[----:B------:R-:W-:Y:S01]  /*09c0*/  @!P0 IMAD.WIDE.U32 R6, R17, 0x4, R6 ;  /* 0x0000000411068825 */ /* 0x000fe200078e0006 */
[----:B------:R-:W3:Y:S03]  /*09d0*/  @P1 LDG.E R14, desc[UR18][R14.64] ;  /* 0x000000120e0e1981 */ /* 0x000ee6000c1e1900 */
[----:B------:R-:W-:Y:S01]  /*09e0*/  @!P0 IMAD.WIDE R8, R19, 0x4, R8 ;  /* 0x0000000413088825 */ /* 0x000fe200078e0208 */
[----:B------:R-:W3:Y:S04]  /*09f0*/  @P1 LDG.E R2, desc[UR18][R2.64+0x4] ;  /* 0x0000041202021981 */ /* 0x000ee8000c1e1900 */
[----:B------:R-:W4:Y:S04]  /*0a00*/  @!P0 LDG.E R7, desc[UR18][R6.64] ;  /* 0x0000001206078981 */ /* 0x000f28000c1e1900 */
[----:B------:R-:W4:Y:S01]  /*0a10*/  @!P0 LDG.E R8, desc[UR18][R8.64] ;  /* 0x0000001208088981 */ /* 0x000f22000c1e1900 */
[----:B--2---:R-:W-:-:S04]  /*0a20*/  @P1 FFMA R11, R11, R4, R12 ;  /* 0x000000040b0b1223 */ /* 0x004fc8000000000c */
[----:B---3--:R-:W-:-:S04]  /*0a30*/  @P1 FFMA R12, R2, R14, R11 ;  /* 0x0000000e020c1223 */ /* 0x008fc8000000000b */
[----:B----4-:R-:W-:-:S07]  /*0a40*/  @!P0 FFMA R12, R7, R8, R12 ;  /* 0x00000008070c8223 */ /* 0x010fce000000000c */
.L_x_2:
[----:B------:R-:W1:Y:S01]  /*0a50*/  LDC.64 R2, c[0x0][0x390] ;  /* 0x0000e400ff027b82 */ /* 0x000e620000000a00 */
[----:B------:R-:W-:-:S05]  /*0a60*/  IADD3 R13, PT, PT, R0, R13, RZ ;  /* 0x0000000d000d7210 */ /* 0x000fca0007ffe0ff */
[----:B-1----:R-:W-:-:S05]  /*0a70*/  IMAD.WIDE R2, R13, 0x4, R2 ;  /* 0x000000040d027825 */ /* 0x002fca00078e0202 */
[----:B0-----:R-:W-:Y:S01]  /*0a80*/  STG.E desc[UR18][R2.64], R12 ;  /* 0x0000000c02007986 */ /* 0x001fe2000c101912 */
[----:B------:R-:W-:Y:S05]  /*0a90*/  EXIT ;  /* 0x000000000000794d */ /* 0x000fea0003800000 */
.L_x_4:
[----:B------:R-:W-:-:S00]  /*0aa0*/  BRA `(.L_x_4) ;  /* 0xfffffffc00fc7947 */ /* 0x000fc0000383ffff */
[----:B------:R-:W-:-:S00]  /*0ab0*/  NOP ;  /* 0x0000000000007918 */ /* 0x000fc00000000000 */
        /* <DEDUP_REMOVED lines=12> */
.L_x_5:


//--------------------- .nv.shared.reserved.0     --------------------------
	.section	.nv.shared.reserved.0,"aw",@nobits
	.weak		__nv_reservedSMEM_offset_0_alias
	.size		__nv_reservedSMEM_offset_0_alias, 0, 64
	.other		__nv_reservedSMEM_offset_0_alias,@"STO_CUDA_RESERVED_SHARED STV_DEFAULT"
__nv_reservedSMEM_offset_0_alias:
	.zero		0
	.zero		64


//--------------------- .nv.constant0._Z14matrixmultiplyPfS_S_i --------------------------
	.section	.nv.constant0._Z14matrixmultiplyPfS_S_i,"a",@progbits
	.sectionflags	@""
	.align	4
.nv.constant0._Z14matrixmultiplyPfS_S_i:
	.zero		924


//--------------------- SYMBOLS --------------------------

	.type		.nv.reservedSmem.offset0,@object
	.size		.nv.reservedSmem.offset0,0x4
